//
// Generated by NVIDIA NVVM Compiler
//
// Compiler Build ID: CL-36424714
// Cuda compilation tools, release 13.0, V13.0.88
// Based on NVVM 20.0.0
//

.version 9.0
.target sm_100
.address_size 64

	// .globl	_Z6blur2DPhS_iii

.visible .entry _Z6blur2DPhS_iii(
	.param .u64 .ptr .align 1 _Z6blur2DPhS_iii_param_0,
	.param .u64 .ptr .align 1 _Z6blur2DPhS_iii_param_1,
	.param .u32 _Z6blur2DPhS_iii_param_2,
	.param .u32 _Z6blur2DPhS_iii_param_3,
	.param .u32 _Z6blur2DPhS_iii_param_4
)
{
	.reg .pred 	%p<91>;
	.reg .b16 	%rs<5>;
	.reg .b32 	%r<194>;
	.reg .b64 	%rd<15>;

	ld.param.u64 	%rd6, [_Z6blur2DPhS_iii_param_0];
	ld.param.u64 	%rd5, [_Z6blur2DPhS_iii_param_1];
	ld.param.u32 	%r100, [_Z6blur2DPhS_iii_param_2];
	ld.param.u32 	%r103, [_Z6blur2DPhS_iii_param_3];
	ld.param.u32 	%r102, [_Z6blur2DPhS_iii_param_4];
	cvta.to.global.u64 	%rd1, %rd6;
	mov.u32 	%r104, %ntid.x;
	mov.u32 	%r105, %ctaid.x;
	mov.u32 	%r106, %tid.x;
	mad.lo.s32 	%r1, %r104, %r105, %r106;
	mov.u32 	%r107, %ntid.y;
	mov.u32 	%r108, %ctaid.y;
	mov.u32 	%r109, %tid.y;
	mad.lo.s32 	%r110, %r107, %r108, %r109;
	setp.ge.s32 	%p2, %r1, %r100;
	setp.ge.s32 	%p3, %r110, %r103;
	or.pred  	%p4, %p2, %p3;
	@%p4 bra 	$L__BB0_44;
	neg.s32 	%r3, %r102;
	setp.lt.s32 	%p5, %r102, 0;
	@%p5 bra 	$L__BB0_43;
	shl.b32 	%r112, %r102, 1;
	and.b32  	%r4, %r112, 6;
	and.b32  	%r5, %r102, 1;
	sub.s32 	%r6, 3, %r102;
	and.b32  	%r113, %r112, -8;
	neg.s32 	%r7, %r113;
	sub.s32 	%r8, %r1, %r102;
	mov.b32 	%r172, 0;
	mov.u32 	%r146, %r3;
	mov.u32 	%r173, %r172;
$L__BB0_3:
	setp.lt.u32 	%p6, %r102, 4;
	add.s32 	%r114, %r146, %r110;
	setp.gt.s32 	%p7, %r114, -1;
	setp.lt.s32 	%p8, %r114, %r103;
	and.pred  	%p1, %p7, %p8;
	mul.lo.s32 	%r12, %r114, %r100;
	mov.u32 	%r182, %r3;
	@%p6 bra 	$L__BB0_23;
	add.s32 	%r149, %r8, %r12;
	mov.u32 	%r150, %r8;
	mov.u32 	%r151, %r7;
	mov.u32 	%r152, %r6;
$L__BB0_5:
	.pragma "nounroll";
	setp.lt.s32 	%p9, %r150, %r100;
	setp.gt.s32 	%p10, %r150, -1;
	and.pred  	%p11, %p9, %p10;
	and.pred  	%p12, %p1, %p11;
	cvt.s64.s32 	%rd7, %r149;
	add.s64 	%rd2, %rd1, %rd7;
	not.pred 	%p13, %p12;
	@%p13 bra 	$L__BB0_7;
	ld.global.u8 	%r115, [%rd2];
	add.s32 	%r173, %r173, %r115;
	add.s32 	%r172, %r172, 1;
$L__BB0_7:
	add.s32 	%r116, %r150, 1;
	setp.lt.s32 	%p14, %r116, %r100;
	setp.gt.s32 	%p15, %r116, -1;
	and.pred  	%p16, %p14, %p15;
	and.pred  	%p17, %p1, %p16;
	not.pred 	%p18, %p17;
	@%p18 bra 	$L__BB0_9;
	ld.global.u8 	%r117, [%rd2+1];
	add.s32 	%r173, %r173, %r117;
	add.s32 	%r172, %r172, 1;
$L__BB0_9:
	add.s32 	%r118, %r150, 2;
	setp.lt.s32 	%p19, %r118, %r100;
	setp.gt.s32 	%p20, %r118, -1;
	and.pred  	%p21, %p19, %p20;
	and.pred  	%p22, %p1, %p21;
	not.pred 	%p23, %p22;
	@%p23 bra 	$L__BB0_11;
	ld.global.u8 	%r119, [%rd2+2];
	add.s32 	%r173, %r173, %r119;
	add.s32 	%r172, %r172, 1;
$L__BB0_11:
	add.s32 	%r120, %r150, 3;
	setp.lt.s32 	%p24, %r120, %r100;
	setp.gt.s32 	%p25, %r120, -1;
	and.pred  	%p26, %p24, %p25;
	and.pred  	%p27, %p1, %p26;
	not.pred 	%p28, %p27;
	@%p28 bra 	$L__BB0_13;
	ld.global.u8 	%r121, [%rd2+3];
	add.s32 	%r173, %r173, %r121;
	add.s32 	%r172, %r172, 1;
$L__BB0_13:
	add.s32 	%r122, %r150, 4;
	setp.lt.s32 	%p29, %r122, %r100;
	setp.gt.s32 	%p30, %r122, -1;
	and.pred  	%p31, %p29, %p30;
	and.pred  	%p32, %p1, %p31;
	not.pred 	%p33, %p32;
	@%p33 bra 	$L__BB0_15;
	ld.global.u8 	%r123, [%rd2+4];
	add.s32 	%r173, %r173, %r123;
	add.s32 	%r172, %r172, 1;
$L__BB0_15:
	add.s32 	%r124, %r150, 5;
	setp.lt.s32 	%p34, %r124, %r100;
	setp.gt.s32 	%p35, %r124, -1;
	and.pred  	%p36, %p34, %p35;
	and.pred  	%p37, %p1, %p36;
	not.pred 	%p38, %p37;
	@%p38 bra 	$L__BB0_17;
	ld.global.u8 	%r125, [%rd2+5];
	add.s32 	%r173, %r173, %r125;
	add.s32 	%r172, %r172, 1;
$L__BB0_17:
	add.s32 	%r126, %r150, 6;
	setp.lt.s32 	%p39, %r126, %r100;
	setp.gt.s32 	%p40, %r126, -1;
	and.pred  	%p41, %p39, %p40;
	and.pred  	%p42, %p1, %p41;
	not.pred 	%p43, %p42;
	@%p43 bra 	$L__BB0_19;
	ld.global.u8 	%r127, [%rd2+6];
	add.s32 	%r173, %r173, %r127;
	add.s32 	%r172, %r172, 1;
$L__BB0_19:
	add.s32 	%r128, %r150, 7;
	setp.lt.s32 	%p44, %r128, %r100;
	setp.gt.s32 	%p45, %r128, -1;
	and.pred  	%p46, %p44, %p45;
	and.pred  	%p47, %p1, %p46;
	not.pred 	%p48, %p47;
	@%p48 bra 	$L__BB0_21;
	ld.global.u8 	%r129, [%rd2+7];
	add.s32 	%r173, %r173, %r129;
	add.s32 	%r172, %r172, 1;
$L__BB0_21:
	add.s32 	%r152, %r152, 8;
	add.s32 	%r151, %r151, 8;
	add.s32 	%r150, %r150, 8;
	add.s32 	%r149, %r149, 8;
	setp.ne.s32 	%p49, %r151, 0;
	@%p49 bra 	$L__BB0_5;
	add.s32 	%r182, %r152, -3;
$L__BB0_23:
	setp.lt.u32 	%p50, %r4, 3;
	@%p50 bra 	$L__BB0_33;
	add.s32 	%r60, %r182, %r1;
	setp.lt.s32 	%p51, %r60, %r100;
	setp.gt.s32 	%p52, %r60, -1;
	and.pred  	%p53, %p51, %p52;
	and.pred  	%p55, %p1, %p53;
	add.s32 	%r130, %r60, %r12;
	cvt.s64.s32 	%rd8, %r130;
	add.s64 	%rd3, %rd1, %rd8;
	not.pred 	%p56, %p55;
	@%p56 bra 	$L__BB0_26;
	ld.global.u8 	%r131, [%rd3];
	add.s32 	%r173, %r173, %r131;
	add.s32 	%r172, %r172, 1;
$L__BB0_26:
	add.s32 	%r132, %r60, 1;
	setp.lt.s32 	%p57, %r132, %r100;
	setp.gt.s32 	%p58, %r132, -1;
	and.pred  	%p59, %p57, %p58;
	and.pred  	%p60, %p1, %p59;
	not.pred 	%p61, %p60;
	@%p61 bra 	$L__BB0_28;
	ld.global.u8 	%r133, [%rd3+1];
	add.s32 	%r173, %r173, %r133;
	add.s32 	%r172, %r172, 1;
$L__BB0_28:
	add.s32 	%r134, %r60, 2;
	setp.lt.s32 	%p62, %r134, %r100;
	setp.gt.s32 	%p63, %r134, -1;
	and.pred  	%p64, %p62, %p63;
	and.pred  	%p65, %p1, %p64;
	not.pred 	%p66, %p65;
	@%p66 bra 	$L__BB0_30;
	ld.global.u8 	%r135, [%rd3+2];
	add.s32 	%r173, %r173, %r135;
	add.s32 	%r172, %r172, 1;
$L__BB0_30:
	add.s32 	%r136, %r60, 3;
	setp.lt.s32 	%p67, %r136, %r100;
	setp.gt.s32 	%p68, %r136, -1;
	and.pred  	%p69, %p67, %p68;
	and.pred  	%p70, %p1, %p69;
	not.pred 	%p71, %p70;
	@%p71 bra 	$L__BB0_32;
	ld.global.u8 	%r137, [%rd3+3];
	add.s32 	%r173, %r173, %r137;
	add.s32 	%r172, %r172, 1;
$L__BB0_32:
	add.s32 	%r182, %r182, 4;
$L__BB0_33:
	setp.eq.s32 	%p72, %r5, 0;
	@%p72 bra 	$L__BB0_39;
	add.s32 	%r81, %r182, %r1;
	setp.lt.s32 	%p73, %r81, %r100;
	setp.gt.s32 	%p74, %r81, -1;
	and.pred  	%p75, %p73, %p74;
	and.pred  	%p77, %p1, %p75;
	add.s32 	%r138, %r81, %r12;
	cvt.s64.s32 	%rd9, %r138;
	add.s64 	%rd4, %rd1, %rd9;
	not.pred 	%p78, %p77;
	@%p78 bra 	$L__BB0_36;
	ld.global.u8 	%r139, [%rd4];
	add.s32 	%r173, %r173, %r139;
	add.s32 	%r172, %r172, 1;
$L__BB0_36:
	add.s32 	%r140, %r81, 1;
	setp.lt.s32 	%p79, %r140, %r100;
	setp.gt.s32 	%p80, %r140, -1;
	and.pred  	%p81, %p79, %p80;
	and.pred  	%p82, %p1, %p81;
	not.pred 	%p83, %p82;
	@%p83 bra 	$L__BB0_38;
	ld.global.u8 	%r141, [%rd4+1];
	add.s32 	%r173, %r173, %r141;
	add.s32 	%r172, %r172, 1;
$L__BB0_38:
	add.s32 	%r182, %r182, 2;
$L__BB0_39:
	add.s32 	%r94, %r182, %r1;
	setp.lt.s32 	%p84, %r94, %r100;
	setp.gt.s32 	%p85, %r94, -1;
	and.pred  	%p86, %p84, %p85;
	and.pred  	%p88, %p1, %p86;
	not.pred 	%p89, %p88;
	@%p89 bra 	$L__BB0_41;
	add.s32 	%r142, %r94, %r12;
	cvt.s64.s32 	%rd10, %r142;
	add.s64 	%rd11, %rd1, %rd10;
	ld.global.u8 	%r143, [%rd11];
	add.s32 	%r173, %r173, %r143;
	add.s32 	%r172, %r172, 1;
$L__BB0_41:
	add.s32 	%r99, %r146, 1;
	setp.ne.s32 	%p90, %r146, %r102;
	mov.u32 	%r146, %r99;
	@%p90 bra 	$L__BB0_3;
	div.s32 	%r144, %r173, %r172;
	cvt.u16.u32 	%rs4, %r144;
$L__BB0_43:
	mad.lo.s32 	%r145, %r100, %r110, %r1;
	cvt.s64.s32 	%rd12, %r145;
	cvta.to.global.u64 	%rd13, %rd5;
	add.s64 	%rd14, %rd13, %rd12;
	st.global.u8 	[%rd14], %rs4;
$L__BB0_44:
	ret;

}


// ===== COMPILED SASS (sm_100) =====

	.target	sm_100

	.elftype	@"ET_EXEC"


//--------------------- .note.nv.tkinfo           --------------------------
	.section	.note.nv.tkinfo,"",@"SHT_NOTE"
	.sectionflags	@"SHF_NOTE_NV_TKINFO"
	.tkinfo
        /*0018*/ 	.word	0x00000002
        /*0030*/ 	.string	""
        /*0030*/ 	.string	"ptxas"
        /*0030*/ 	.string	"Cuda compilation tools, release 13.0, V13.0.88"
        /*0030*/ 	.string	"Build cuda_13.0.r13.0/compiler.36424714_0"
        /*0030*/ 	.string	"-arch sm_100 -m 64 "



//--------------------- .note.nv.cuinfo           --------------------------
	.section	.note.nv.cuinfo,"",@"SHT_NOTE"
	.sectionflags	@"SHF_NOTE_NV_CUINFO"
        /*0018*/ 	.short	0x0002
        /*001a*/ 	.short	0x0064
        /*001c*/ 	.short	0x0082
	.zero		2


//--------------------- .nv.info                  --------------------------
	.section	.nv.info,"",@"SHT_CUDA_INFO"
	.align	4


	//----- nvinfo : EIATTR_REGCOUNT
	.align		4
        /*0000*/ 	.byte	0x04, 0x2f
        /*0002*/ 	.short	(.L_1 - .L_0)
	.align		4
.L_0:
        /*0004*/ 	.word	index@(_Z6blur2DPhS_iii)
        /*0008*/ 	.word	0x00000017


	//----- nvinfo : EIATTR_FRAME_SIZE
	.align		4
.L_1:
        /*000c*/ 	.byte	0x04, 0x11
        /*000e*/ 	.short	(.L_3 - .L_2)
	.align		4
.L_2:
        /*0010*/ 	.word	index@(_Z6blur2DPhS_iii)
        /*0014*/ 	.word	0x00000000


	//----- nvinfo : EIATTR_MIN_STACK_SIZE
	.align		4
.L_3:
        /*0018*/ 	.byte	0x04, 0x12
        /*001a*/ 	.short	(.L_5 - .L_4)
	.align		4
.L_4:
        /*001c*/ 	.word	index@(_Z6blur2DPhS_iii)
        /*0020*/ 	.word	0x00000000
.L_5:


//--------------------- .nv.compat                --------------------------
	.section	.nv.compat,"",@"SHT_CUDA_COMPAT_INFO"
	.align	4
        /*0000*/ 	.byte	0x02, 0x09, 0x00, 0x00, 0x02, 0x02, 0x01, 0x00, 0x02, 0x05, 0x05, 0x00, 0x03, 0x07, 0x01, 0x01
        /*0010*/ 	.byte	0x02, 0x03, 0x00, 0x00, 0x02, 0x06, 0x01, 0x00, 0x04, 0x0b, 0x08, 0x00, 0x09, 0x00, 0x00, 0x00
        /*0020*/ 	.byte	0x00, 0x00, 0x00, 0x00


//--------------------- .nv.info._Z6blur2DPhS_iii --------------------------
	.section	.nv.info._Z6blur2DPhS_iii,"",@"SHT_CUDA_INFO"
	.sectionflags	@""
	.align	4


	//----- nvinfo : EIATTR_CUDA_API_VERSION
	.align		4
        /*0000*/ 	.byte	0x04, 0x37
        /*0002*/ 	.short	(.L_7 - .L_6)
.L_6:
        /*0004*/ 	.word	0x00000082


	//----- nvinfo : EIATTR_KPARAM_INFO
	.align		4
.L_7:
        /*0008*/ 	.byte	0x04, 0x17
        /*000a*/ 	.short	(.L_9 - .L_8)
.L_8:
        /*000c*/ 	.word	0x00000000
        /*0010*/ 	.short	0x0004
        /*0012*/ 	.short	0x0018
        /*0014*/ 	.byte	0x00, 0xf0, 0x11, 0x00


	//----- nvinfo : EIATTR_KPARAM_INFO
	.align		4
.L_9:
        /*0018*/ 	.byte	0x04, 0x17
        /*001a*/ 	.short	(.L_11 - .L_10)
.L_10:
        /*001c*/ 	.word	0x00000000
        /*0020*/ 	.short	0x0003
        /*0022*/ 	.short	0x0014
        /*0024*/ 	.byte	0x00, 0xf0, 0x11, 0x00


	//----- nvinfo : EIATTR_KPARAM_INFO
	.align		4
.L_11:
        /*0028*/ 	.byte	0x04, 0x17
        /*002a*/ 	.short	(.L_13 - .L_12)
.L_12:
        /*002c*/ 	.word	0x00000000
        /*0030*/ 	.short	0x0002
        /*0032*/ 	.short	0x0010
        /*0034*/ 	.byte	0x00, 0xf0, 0x11, 0x00


	//----- nvinfo : EIATTR_KPARAM_INFO
	.align		4
.L_13:
        /*0038*/ 	.byte	0x04, 0x17
        /*003a*/ 	.short	(.L_15 - .L_14)
.L_14:
        /*003c*/ 	.word	0x00000000
        /*0040*/ 	.short	0x0001
        /*0042*/ 	.short	0x0008
        /*0044*/ 	.byte	0x00, 0xf5, 0x21, 0x00


	//----- nvinfo : EIATTR_KPARAM_INFO
	.align		4
.L_15:
        /*0048*/ 	.byte	0x04, 0x17
        /*004a*/ 	.short	(.L_17 - .L_16)
.L_16:
        /*004c*/ 	.word	0x00000000
        /*0050*/ 	.short	0x0000
        /*0052*/ 	.short	0x0000
        /*0054*/ 	.byte	0x00, 0xf5, 0x21, 0x00


	//----- nvinfo : EIATTR_SPARSE_MMA_MASK
	.align		4
.L_17:
        /*0058*/ 	.byte	0x03, 0x50
        /*005a*/ 	.short	0x0000


	//----- nvinfo : EIATTR_MAXREG_COUNT
	.align		4
        /*005c*/ 	.byte	0x03, 0x1b
        /*005e*/ 	.short	0x00ff


	//----- nvinfo : EIATTR_MERCURY_ISA_VERSION
	.align		4
        /*0060*/ 	.byte	0x03, 0x5f
        /*0062*/ 	.short	0x0101


	//----- nvinfo : EIATTR_VRC_CTA_INIT_COUNT
	.align		4
        /*0064*/ 	.byte	0x02, 0x4a
	.zero		1
	.zero		1


	//----- nvinfo : EIATTR_EXIT_INSTR_OFFSETS
	.align		4
        /*0068*/ 	.byte	0x04, 0x1c
        /*006a*/ 	.short	(.L_19 - .L_18)


	//   ....[0]....
.L_18:
        /*006c*/ 	.word	0x000000c0


	//   ....[1]....
        /*0070*/ 	.word	0x00000d70


	//----- nvinfo : EIATTR_CRS_STACK_SIZE
	.align		4
.L_19:
        /*0074*/ 	.byte	0x04, 0x1e
        /*0076*/ 	.short	(.L_21 - .L_20)
.L_20:
        /*0078*/ 	.word	0x00000000


	//----- nvinfo : EIATTR_CBANK_PARAM_SIZE
	.align		4
.L_21:
        /*007c*/ 	.byte	0x03, 0x19
        /*007e*/ 	.short	0x001c


	//----- nvinfo : EIATTR_PARAM_CBANK
	.align		4
        /*0080*/ 	.byte	0x04, 0x0a
        /*0082*/ 	.short	(.L_23 - .L_22)
	.align		4
.L_22:
        /*0084*/ 	.word	index@(.nv.constant0._Z6blur2DPhS_iii)
        /*0088*/ 	.short	0x0380
        /*008a*/ 	.short	0x001c


	//----- nvinfo : EIATTR_SW_WAR
	.align		4
.L_23:
        /*008c*/ 	.byte	0x04, 0x36
        /*008e*/ 	.short	(.L_25 - .L_24)
.L_24:
        /*0090*/ 	.word	0x00000008
.L_25:


//--------------------- .nv.callgraph             --------------------------
	.section	.nv.callgraph,"",@"SHT_CUDA_CALLGRAPH"
	.align	4
	.sectionentsize	8
	.align		4
        /*0000*/ 	.word	0x00000000
	.align		4
        /*0004*/ 	.word	0xffffffff
	.align		4
        /*0008*/ 	.word	0x00000000
	.align		4
        /*000c*/ 	.word	0xfffffffe
	.align		4
        /*0010*/ 	.word	0x00000000
	.align		4
        /*0014*/ 	.word	0xfffffffd
	.align		4
        /*0018*/ 	.word	0x00000000
	.align		4
        /*001c*/ 	.word	0xfffffffc


//--------------------- .text._Z6blur2DPhS_iii    --------------------------
	.section	.text._Z6blur2DPhS_iii,"ax",@progbits
	.align	128
        .global         _Z6blur2DPhS_iii
        .type           _Z6blur2DPhS_iii,@function
        .size           _Z6blur2DPhS_iii,(.L_x_9 - _Z6blur2DPhS_iii)
        .other          _Z6blur2DPhS_iii,@"STO_CUDA_ENTRY STV_DEFAULT"
_Z6blur2DPhS_iii:
.text._Z6blur2DPhS_iii:
[----:B------:R-:W-:Y:S01]  /*0000*/  LDC R1, c[0x0][0x37c] ;  /* 0x0000df00ff017b82 */ /* 0x000fe20000000800 */
[----:B------:R-:W0:Y:S01]  /*0010*/  S2R R4, SR_CTAID.Y ;  /* 0x0000000000047919 */ /* 0x000e220000002600 */
[----:B------:R-:W1:Y:S01]  /*0020*/  LDCU UR4, c[0x0][0x360] ;  /* 0x00006c00ff0477ac */ /* 0x000e620008000800 */
[----:B------:R-:W0:Y:S01]  /*0030*/  S2R R3, SR_TID.Y ;  /* 0x0000000000037919 */ /* 0x000e220000002200 */
[----:B------:R-:W0:Y:S01]  /*0040*/  LDCU UR5, c[0x0][0x364] ;  /* 0x00006c80ff0577ac */ /* 0x000e220008000800 */
[----:B------:R-:W1:Y:S01]  /*0050*/  S2R R7, SR_CTAID.X ;  /* 0x0000000000077919 */ /* 0x000e620000002500 */
[----:B------:R-:W2:Y:S01]  /*0060*/  LDCU.64 UR12, c[0x0][0x390] ;  /* 0x00007200ff0c77ac */ /* 0x000ea20008000a00 */
[----:B------:R-:W1:Y:S01]  /*0070*/  S2R R0, SR_TID.X ;  /* 0x0000000000007919 */ /* 0x000e620000002100 */
[----:B0-----:R-:W-:-:S05]  /*0080*/  IMAD R4, R4, UR5, R3 ;  /* 0x0000000504047c24 */ /* 0x001fca000f8e0203 */
[----:B--2---:R-:W-:Y:S01]  /*0090*/  ISETP.GE.AND P0, PT, R4, UR13, PT ;  /* 0x0000000d04007c0c */ /* 0x004fe2000bf06270 */
[----:B-1----:R-:W-:-:S05]  /*00a0*/  IMAD R7, R7, UR4, R0 ;  /* 0x0000000407077c24 */ /* 0x002fca000f8e0200 */
[----:B------:R-:W-:-:S13]  /*00b0*/  ISETP.GE.OR P0, PT, R7, UR12, P0 ;  /* 0x0000000c07007c0c */ /* 0x000fda0008706670 */
[----:B------:R-:W-:Y:S05]  /*00c0*/  @P0 EXIT ;  /* 0x000000000000094d */ /* 0x000fea0003800000 */
[----:B------:R-:W0:Y:S01]  /*00d0*/  LDCU UR7, c[0x0][0x398] ;  /* 0x00007300ff0777ac */ /* 0x000e220008000800 */
[----:B------:R-:W1:Y:S01]  /*00e0*/  LDCU.64 UR10, c[0x0][0x358] ;  /* 0x00006b00ff0a77ac */ /* 0x000e620008000a00 */
[----:B0-----:R-:W-:-:S09]  /*00f0*/  UISETP.GE.AND UP0, UPT, UR7, URZ, UPT ;  /* 0x000000ff0700728c */ /* 0x001fd2000bf06270 */
[----:B-1----:R-:W-:Y:S05]  /*0100*/  BRA.U !UP0, `(.L_x_0) ;  /* 0x0000000d08047547 */ /* 0x002fea000b800000 */
[----:B------:R-:W-:Y:S02]  /*0110*/  USHF.L.U32 UR4, UR7, 0x1, URZ ;  /* 0x0000000107047899 */ /* 0x000fe400080006ff */
[----:B------:R-:W-:Y:S01]  /*0120*/  VIADD R6, R7, -UR7 ;  /* 0x8000000707067c36 */ /* 0x000fe20008000000 */
[----:B------:R-:W-:Y:S01]  /*0130*/  UIADD3 UR8, UPT, UPT, -UR7, URZ, URZ ;  /* 0x000000ff07087290 */ /* 0x000fe2000fffe1ff */
[----:B------:R-:W-:Y:S01]  /*0140*/  IMAD.MOV.U32 R0, RZ, RZ, RZ ;  /* 0x000000ffff007224 */ /* 0x000fe200078e00ff */
[----:B------:R-:W-:Y:S01]  /*0150*/  ULOP3.LUT UR6, UR4, 0xfffffff8, URZ, 0xc0, !UPT ;  /* 0xfffffff804067892 */ /* 0x000fe2000f8ec0ff */
[----:B------:R-:W-:Y:S01]  /*0160*/  IMAD.MOV.U32 R5, RZ, RZ, RZ ;  /* 0x000000ffff057224 */ /* 0x000fe200078e00ff */
[----:B------:R-:W-:Y:S02]  /*0170*/  ULOP3.LUT UR4, UR4, 0x6, URZ, 0xc0, !UPT ;  /* 0x0000000604047892 */ /* 0x000fe4000f8ec0ff */
[----:B------:R-:W-:Y:S02]  /*0180*/  UIADD3 UR5, UPT, UPT, -UR7, 0x3, URZ ;  /* 0x0000000307057890 */ /* 0x000fe4000fffe1ff */
[----:B------:R-:W-:-:S02]  /*0190*/  UISETP.GE.U32.AND UP1, UPT, UR4, 0x3, UPT ;  /* 0x000000030400788c */ /* 0x000fc4000bf26070 */
[----:B------:R-:W-:Y:S01]  /*01a0*/  UIADD3 UR9, UPT, UPT, -UR6, URZ, URZ ;  /* 0x000000ff06097290 */ /* 0x000fe2000fffe1ff */
[----:B------:R-:W-:-:S11]  /*01b0*/  UMOV UR4, UR8 ;  /* 0x0000000800047c82 */ /* 0x000fd60008000000 */
.L_x_7:
[----:B------:R-:W0:Y:S01]  /*01c0*/  LDCU UR7, c[0x0][0x398] ;  /* 0x00007300ff0777ac */ /* 0x000e220008000800 */
[----:B------:R-:W-:Y:S01]  /*01d0*/  VIADD R9, R4, UR4 ;  /* 0x0000000404097c36 */ /* 0x000fe20008000000 */
[----:B------:R-:W1:Y:S01]  /*01e0*/  LDCU UR12, c[0x0][0x394] ;  /* 0x00007280ff0c77ac */ /* 0x000e620008000800 */
[----:B------:R-:W-:Y:S01]  /*01f0*/  UMOV UR6, UR4 ;  /* 0x0000000400067c82 */ /* 0x000fe20008000000 */
[----:B------:R-:W-:Y:S02]  /*0200*/  UIADD3 UR4, UPT, UPT, UR4, 0x1, URZ ;  /* 0x0000000104047890 */ /* 0x000fe4000fffe0ff */
[----:B0-----:R-:W-:Y:S02]  /*0210*/  UISETP.GE.U32.AND UP2, UPT, UR7, 0x4, UPT ;  /* 0x000000040700788c */ /* 0x001fe4000bf46070 */
[----:B------:R-:W-:Y:S01]  /*0220*/  UISETP.NE.AND UP0, UPT, UR6, UR7, UPT ;  /* 0x000000070600728c */ /* 0x000fe2000bf05270 */
[----:B-1----:R-:W-:Y:S02]  /*0230*/  ISETP.GE.AND P0, PT, R9, UR12, PT ;  /* 0x0000000c09007c0c */ /* 0x002fe4000bf06270 */
[----:B------:R-:W-:-:S02]  /*0240*/  UMOV UR6, UR8 ;  /* 0x0000000800067c82 */ /* 0x000fc40008000000 */
[----:B------:R-:W-:Y:S02]  /*0250*/  ISETP.GT.AND P0, PT, R9, -0x1, !P0 ;  /* 0xffffffff0900780c */ /* 0x000fe40004704270 */
[----:B------:R-:W-:Y:S11]  /*0260*/  BRA.U !UP2, `(.L_x_1) ;  /* 0x000000050a1c7547 */ /* 0x000ff6000b800000 */
[----:B------:R-:W0:Y:S01]  /*0270*/  LDCU UR6, c[0x0][0x390] ;  /* 0x00007200ff0677ac */ /* 0x000e220008000800 */
[--C-:B------:R-:W-:Y:S01]  /*0280*/  IMAD.MOV.U32 R8, RZ, RZ, R6.reuse ;  /* 0x000000ffff087224 */ /* 0x100fe200078e0006 */
[----:B------:R-:W1:Y:S01]  /*0290*/  LDCU UR14, c[0x0][0x390] ;  /* 0x00007200ff0e77ac */ /* 0x000e620008000800 */
[----:B------:R-:W2:Y:S01]  /*02a0*/  LDCU.64 UR12, c[0x0][0x380] ;  /* 0x00007000ff0c77ac */ /* 0x000ea20008000a00 */
[----:B------:R-:W-:Y:S01]  /*02b0*/  UMOV UR7, UR5 ;  /* 0x0000000500077c82 */ /* 0x000fe20008000000 */
[----:B0-----:R-:W-:Y:S01]  /*02c0*/  IMAD R15, R9, UR6, R6 ;  /* 0x00000006090f7c24 */ /* 0x001fe2000f8e0206 */
[----:B------:R-:W-:-:S06]  /*02d0*/  UMOV UR6, UR9 ;  /* 0x0000000900067c82 */ /* 0x000fcc0008000000 */
.L_x_2:
[C---:B------:R-:W-:Y:S01]  /*02e0*/  ISETP.GT.AND P1, PT, R8.reuse, -0x1, PT ;  /* 0xffffffff0800780c */ /* 0x040fe20003f24270 */
[C---:B------:R-:W-:Y:S01]  /*02f0*/  VIADD R10, R8.reuse, 0x1 ;  /* 0x00000001080a7836 */ /* 0x040fe20000000000 */
[C---:B--2---:R-:W-:Y:S02]  /*0300*/  IADD3 R2, P2, PT, R15.reuse, UR12, RZ ;  /* 0x0000000c0f027c10 */ /* 0x044fe4000ff5e0ff */
[----:B-1----:R-:W-:Y:S02]  /*0310*/  ISETP.LT.AND P1, PT, R8, UR14, P1 ;  /* 0x0000000e08007c0c */ /* 0x002fe40008f21270 */
[----:B------:R-:W-:Y:S02]  /*0320*/  LEA.HI.X.SX32 R3, R15, UR13, 0x1, P2 ;  /* 0x0000000d0f037c11 */ /* 0x000fe400090f0eff */
[----:B------:R-:W-:Y:S02]  /*0330*/  PLOP3.LUT P6, PT, P0, P1, PT, 0x80, 0x8 ;  /* 0x000000000008781c */ /* 0x000fe400007c3070 */
[----:B------:R-:W-:-:S04]  /*0340*/  ISETP.GT.AND P1, PT, R10, -0x1, PT ;  /* 0xffffffff0a00780c */ /* 0x000fc80003f24270 */
[----:B------:R-:W-:-:S04]  /*0350*/  ISETP.LT.AND P1, PT, R10, UR14, P1 ;  /* 0x0000000e0a007c0c */ /* 0x000fc80008f21270 */
[----:B------:R-:W-:-:S03]  /*0360*/  PLOP3.LUT P3, PT, P0, P1, PT, 0x80, 0x8 ;  /* 0x000000000008781c */ /* 0x000fc60000763070 */
[----:B------:R-:W2:Y:S10]  /*0370*/  @P6 LDG.E.U8 R10, desc[UR10][R2.64] ;  /* 0x0000000a020a6981 */ /* 0x000eb4000c1e1100 */
[----:B------:R-:W3:Y:S01]  /*0380*/  @P3 LDG.E.U8 R12, desc[UR10][R2.64+0x1] ;  /* 0x0000010a020c3981 */ /* 0x000ee2000c1e1100 */
[----:B------:R-:W-:-:S02]  /*0390*/  VIADD R11, R8, 0x2 ;  /* 0x00000002080b7836 */ /* 0x000fc40000000000 */
[----:B------:R-:W-:Y:S02]  /*03a0*/  VIADD R13, R8, 0x3 ;  /* 0x00000003080d7836 */ /* 0x000fe40000000000 */
[----:B------:R-:W-:Y:S01]  /*03b0*/  @P6 VIADD R0, R0, 0x1 ;  /* 0x0000000100006836 */ /* 0x000fe20000000000 */
[----:B------:R-:W-:Y:S02]  /*03c0*/  ISETP.GT.AND P1, PT, R11, -0x1, PT ;  /* 0xffffffff0b00780c */ /* 0x000fe40003f24270 */
[----:B------:R-:W-:Y:S01]  /*03d0*/  ISETP.GT.AND P4, PT, R13, -0x1, PT ;  /* 0xffffffff0d00780c */ /* 0x000fe20003f84270 */
[----:B------:R-:W-:Y:S01]  /*03e0*/  @P3 VIADD R0, R0, 0x1 ;  /* 0x0000000100003836 */ /* 0x000fe20000000000 */
[----:B------:R-:W-:Y:S01]  /*03f0*/  ISETP.LT.AND P1, PT, R11, UR14, P1 ;  /* 0x0000000e0b007c0c */ /* 0x000fe20008f21270 */
[C---:B------:R-:W-:Y:S01]  /*0400*/  VIADD R11, R8.reuse, 0x4 ;  /* 0x00000004080b7836 */ /* 0x040fe20000000000 */
[----:B------:R-:W-:Y:S01]  /*0410*/  ISETP.LT.AND P4, PT, R13, UR14, P4 ;  /* 0x0000000e0d007c0c */ /* 0x000fe2000a781270 */
[----:B------:R-:W-:Y:S01]  /*0420*/  VIADD R13, R8, 0x5 ;  /* 0x00000005080d7836 */ /* 0x000fe20000000000 */
[----:B------:R-:W-:-:S02]  /*0430*/  PLOP3.LUT P1, PT, P0, P1, PT, 0x80, 0x8 ;  /* 0x000000000008781c */ /* 0x000fc40000723070 */
[C---:B------:R-:W-:Y:S02]  /*0440*/  ISETP.GT.AND P5, PT, R11.reuse, -0x1, PT ;  /* 0xffffffff0b00780c */ /* 0x040fe40003fa4270 */
[----:B------:R-:W-:Y:S02]  /*0450*/  PLOP3.LUT P4, PT, P0, P4, PT, 0x80, 0x8 ;  /* 0x000000000008781c */ /* 0x000fe40000789070 */
[----:B------:R-:W-:Y:S01]  /*0460*/  ISETP.LT.AND P5, PT, R11, UR14, P5 ;  /* 0x0000000e0b007c0c */ /* 0x000fe2000afa1270 */
[----:B------:R-:W-:Y:S01]  /*0470*/  VIADD R11, R8, 0x7 ;  /* 0x00000007080b7836 */ /* 0x000fe20000000000 */
[C---:B------:R-:W-:Y:S02]  /*0480*/  ISETP.GT.AND P2, PT, R13.reuse, -0x1, PT ;  /* 0xffffffff0d00780c */ /* 0x040fe40003f44270 */
[----:B------:R-:W-:Y:S02]  /*0490*/  PLOP3.LUT P5, PT, P0, P5, PT, 0x80, 0x8 ;  /* 0x000000000008781c */ /* 0x000fe400007ab070 */
[----:B------:R-:W-:-:S04]  /*04a0*/  ISETP.LT.AND P2, PT, R13, UR14, P2 ;  /* 0x0000000e0d007c0c */ /* 0x000fc80009741270 */
[----:B------:R-:W-:-:S07]  /*04b0*/  PLOP3.LUT P2, PT, P0, P2, PT, 0x80, 0x8 ;  /* 0x000000000008781c */ /* 0x000fce0000745070 */
[----:B------:R-:W4:Y:S06]  /*04c0*/  @P5 LDG.E.U8 R14, desc[UR10][R2.64+0x4] ;  /* 0x0000040a020e5981 */ /* 0x000f2c000c1e1100 */
[----:B------:R-:W5:Y:S01]  /*04d0*/  @P2 LDG.E.U8 R16, desc[UR10][R2.64+0x5] ;  /* 0x0000050a02102981 */ /* 0x000f62000c1e1100 */
[----:B--2---:R-:W-:Y:S02]  /*04e0*/  @P6 IMAD.IADD R5, R5, 0x1, R10 ;  /* 0x0000000105056824 */ /* 0x004fe400078e020a */
[----:B------:R-:W-:-:S05]  /*04f0*/  VIADD R10, R8, 0x6 ;  /* 0x00000006080a7836 */ /* 0x000fca0000000000 */
[----:B------:R-:W-:Y:S01]  /*0500*/  ISETP.GT.AND P6, PT, R10, -0x1, PT ;  /* 0xffffffff0a00780c */ /* 0x000fe20003fc4270 */
[----:B---3--:R-:W-:-:S03]  /*0510*/  @P3 IMAD.IADD R5, R5, 0x1, R12 ;  /* 0x0000000105053824 */ /* 0x008fc600078e020c */
[----:B------:R-:W-:Y:S01]  /*0520*/  ISETP.LT.AND P6, PT, R10, UR14, P6 ;  /* 0x0000000e0a007c0c */ /* 0x000fe2000b7c1270 */
[----:B------:R-:W2:Y:S01]  /*0530*/  @P4 LDG.E.U8 R12, desc[UR10][R2.64+0x3] ;  /* 0x0000030a020c4981 */ /* 0x000ea2000c1e1100 */
[----:B------:R-:W-:-:S03]  /*0540*/  ISETP.GT.AND P3, PT, R11, -0x1, PT ;  /* 0xffffffff0b00780c */ /* 0x000fc60003f64270 */
[----:B------:R-:W3:Y:S01]  /*0550*/  @P1 LDG.E.U8 R10, desc[UR10][R2.64+0x2] ;  /* 0x0000020a020a1981 */ /* 0x000ee2000c1e1100 */
[----:B------:R-:W-:Y:S02]  /*0560*/  ISETP.LT.AND P3, PT, R11, UR14, P3 ;  /* 0x0000000e0b007c0c */ /* 0x000fe40009f61270 */
[----:B------:R-:W-:Y:S02]  /*0570*/  PLOP3.LUT P6, PT, P0, P6, PT, 0x80, 0x8 ;  /* 0x000000000008781c */ /* 0x000fe400007cd070 */
[----:B------:R-:W-:-:S11]  /*0580*/  PLOP3.LUT P3, PT, P0, P3, PT, 0x80, 0x8 ;  /* 0x000000000008781c */ /* 0x000fd60000767070 */
[----:B------:R-:W5:Y:S04]  /*0590*/  @P6 LDG.E.U8 R18, desc[UR10][R2.64+0x6] ;  /* 0x0000060a02126981 */ /* 0x000f68000c1e1100 */
[----:B------:R-:W5:Y:S01]  /*05a0*/  @P3 LDG.E.U8 R20, desc[UR10][R2.64+0x7] ;  /* 0x0000070a02143981 */ /* 0x000f62000c1e1100 */
[----:B------:R-:W-:Y:S01]  /*05b0*/  @P1 VIADD R0, R0, 0x1 ;  /* 0x0000000100001836 */ /* 0x000fe20000000000 */
[----:B------:R-:W-:-:S03]  /*05c0*/  UIADD3 UR6, UPT, UPT, UR6, 0x8, URZ ;  /* 0x0000000806067890 */ /* 0x000fc6000fffe0ff */
[----:B------:R-:W-:Y:S01]  /*05d0*/  @P4 VIADD R0, R0, 0x1 ;  /* 0x0000000100004836 */ /* 0x000fe20000000000 */
[----:B------:R-:W-:-:S03]  /*05e0*/  UISETP.NE.AND UP2, UPT, UR6, URZ, UPT ;  /* 0x000000ff0600728c */ /* 0x000fc6000bf45270 */
[----:B------:R-:W-:-:S04]  /*05f0*/  @P5 VIADD R0, R0, 0x1 ;  /* 0x0000000100005836 */ /* 0x000fc80000000000 */
[----:B------:R-:W-:-:S04]  /*0600*/  @P2 VIADD R0, R0, 0x1 ;  /* 0x0000000100002836 */ /* 0x000fc80000000000 */
[----:B------:R-:W-:Y:S02]  /*0610*/  @P6 VIADD R0, R0, 0x1 ;  /* 0x0000000100006836 */ /* 0x000fe40000000000 */
[----:B------:R-:W-:Y:S02]  /*0620*/  VIADD R8, R8, 0x8 ;  /* 0x0000000808087836 */ /* 0x000fe40000000000 */
[----:B------:R-:W-:Y:S02]  /*0630*/  VIADD R15, R15, 0x8 ;  /* 0x000000080f0f7836 */ /* 0x000fe40000000000 */
[----:B------:R-:W-:Y:S01]  /*0640*/  @P3 VIADD R0, R0, 0x1 ;  /* 0x0000000100003836 */ /* 0x000fe20000000000 */
[----:B------:R-:W-:Y:S01]  /*0650*/  UIADD3 UR7, UPT, UPT, UR7, 0x8, URZ ;  /* 0x0000000807077890 */ /* 0x000fe2000fffe0ff */
[----:B---3--:R-:W-:-:S04]  /*0660*/  @P1 IMAD.IADD R5, R5, 0x1, R10 ;  /* 0x0000000105051824 */ /* 0x008fc800078e020a */
[----:B--2---:R-:W-:-:S05]  /*0670*/  @P4 IMAD.IADD R5, R5, 0x1, R12 ;  /* 0x0000000105054824 */ /* 0x004fca00078e020c */
[----:B----4-:R-:W-:-:S05]  /*0680*/  @P5 IADD3 R5, PT, PT, R5, R14, RZ ;  /* 0x0000000e05055210 */ /* 0x010fca0007ffe0ff */
[----:B-----5:R-:W-:-:S04]  /*0690*/  @P2 IMAD.IADD R5, R5, 0x1, R16 ;  /* 0x0000000105052824 */ /* 0x020fc800078e0210 */
[----:B------:R-:W-:-:S04]  /*06a0*/  @P6 IMAD.IADD R5, R5, 0x1, R18 ;  /* 0x0000000105056824 */ /* 0x000fc800078e0212 */
[----:B------:R-:W-:Y:S01]  /*06b0*/  @P3 IMAD.IADD R5, R5, 0x1, R20 ;  /* 0x0000000105053824 */ /* 0x000fe200078e0214 */
[----:B------:R-:W-:Y:S06]  /*06c0*/  BRA.U UP2, `(.L_x_2) ;  /* 0xfffffffd02047547 */ /* 0x000fec000b83ffff */
[----:B------:R-:W-:-:S12]  /*06d0*/  UIADD3 UR6, UPT, UPT, UR7, -0x3, URZ ;  /* 0xfffffffd07067890 */ /* 0x000fd8000fffe0ff */
.L_x_1:
[----:B------:R-:W0:Y:S01]  /*06e0*/  LDCU UR7, c[0x0][0x398] ;  /* 0x00007300ff0777ac */ /* 0x000e220008000800 */
[----:B------:R-:W1:Y:S01]  /*06f0*/  LDCU UR12, c[0x0][0x390] ;  /* 0x00007200ff0c77ac */ /* 0x000e620008000800 */
[----:B0-----:R-:W-:Y:S01]  /*0700*/  ULOP3.LUT UP2, URZ, UR7, 0x1, URZ, 0xc0, !UPT ;  /* 0x0000000107ff7892 */ /* 0x001fe2000f84c0ff */
[----:B-1----:R-:W-:Y:S10]  /*0710*/  BRA.U !UP1, `(.L_x_3) ;  /* 0x0000000109887547 */ /* 0x002ff4000b800000 */
[----:B------:R-:W0:Y:S01]  /*0720*/  LDCU UR7, c[0x0][0x390] ;  /* 0x00007200ff0777ac */ /* 0x000e220008000800 */
[----:B------:R-:W-:Y:S01]  /*0730*/  VIADD R8, R7, UR6 ;  /* 0x0000000607087c36 */ /* 0x000fe20008000000 */
[----:B------:R-:W1:Y:S03]  /*0740*/  LDCU.64 UR14, c[0x0][0x380] ;  /* 0x00007000ff0e77ac */ /* 0x000e660008000a00 */
[C---:B------:R-:W-:Y:S01]  /*0750*/  VIADD R2, R8.reuse, 0x1 ;  /* 0x0000000108027836 */ /* 0x040fe20000000000 */
[C---:B------:R-:W-:Y:S01]  /*0760*/  ISETP.GT.AND P1, PT, R8.reuse, -0x1, PT ;  /* 0xffffffff0800780c */ /* 0x040fe20003f24270 */
[----:B------:R-:W-:-:S03]  /*0770*/  VIADD R10, R8, 0x2 ;  /* 0x00000002080a7836 */ /* 0x000fc60000000000 */
[----:B------:R-:W-:Y:S02]  /*0780*/  ISETP.GT.AND P2, PT, R2, -0x1, PT ;  /* 0xffffffff0200780c */ /* 0x000fe40003f44270 */
[----:B------:R-:W-:Y:S02]  /*0790*/  ISETP.GT.AND P3, PT, R10, -0x1, PT ;  /* 0xffffffff0a00780c */ /* 0x000fe40003f64270 */
[----:B0-----:R-:W-:Y:S01]  /*07a0*/  ISETP.LT.AND P1, PT, R8, UR7, P1 ;  /* 0x0000000708007c0c */ /* 0x001fe20008f21270 */
[----:B------:R-:W-:Y:S01]  /*07b0*/  IMAD R3, R9, UR7, R8 ;  /* 0x0000000709037c24 */ /* 0x000fe2000f8e0208 */
[----:B------:R-:W-:Y:S01]  /*07c0*/  ISETP.LT.AND P2, PT, R2, UR7, P2 ;  /* 0x0000000702007c0c */ /* 0x000fe20009741270 */
[----:B------:R-:W-:Y:S01]  /*07d0*/  VIADD R8, R8, 0x3 ;  /* 0x0000000308087836 */ /* 0x000fe20000000000 */
[----:B------:R-:W-:Y:S02]  /*07e0*/  PLOP3.LUT P1, PT, P0, P1, PT, 0x80, 0x8 ;  /* 0x000000000008781c */ /* 0x000fe40000723070 */
[----:B------:R-:W-:-:S02]  /*07f0*/  ISETP.LT.AND P3, PT, R10, UR7, P3 ;  /* 0x000000070a007c0c */ /* 0x000fc40009f61270 */
[C---:B-1----:R-:W-:Y:S02]  /*0800*/  IADD3 R2, P5, PT, R3.reuse, UR14, RZ ;  /* 0x0000000e03027c10 */ /* 0x042fe4000ffbe0ff */
[C---:B------:R-:W-:Y:S02]  /*0810*/  ISETP.GT.AND P4, PT, R8.reuse, -0x1, PT ;  /* 0xffffffff0800780c */ /* 0x040fe40003f84270 */
[----:B------:R-:W-:Y:S02]  /*0820*/  PLOP3.LUT P2, PT, P0, P2, PT, 0x80, 0x8 ;  /* 0x000000000008781c */ /* 0x000fe40000745070 */
[----:B------:R-:W-:Y:S02]  /*0830*/  LEA.HI.X.SX32 R3, R3, UR15, 0x1, P5 ;  /* 0x0000000f03037c11 */ /* 0x000fe4000a8f0eff */
[----:B------:R-:W-:Y:S02]  /*0840*/  ISETP.LT.AND P4, PT, R8, UR7, P4 ;  /* 0x0000000708007c0c */ /* 0x000fe4000a781270 */
[----:B------:R-:W-:Y:S01]  /*0850*/  PLOP3.LUT P3, PT, P0, P3, PT, 0x80, 0x8 ;  /* 0x000000000008781c */ /* 0x000fe20000767070 */
[----:B------:R-:W2:Y:S01]  /*0860*/  @P1 LDG.E.U8 R8, desc[UR10][R2.64] ;  /* 0x0000000a02081981 */ /* 0x000ea2000c1e1100 */
[----:B------:R-:W-:-:S05]  /*0870*/  PLOP3.LUT P4, PT, P0, P4, PT, 0x80, 0x8 ;  /* 0x000000000008781c */ /* 0x000fca0000789070 */
[----:B------:R-:W3:Y:S06]  /*0880*/  @P2 LDG.E.U8 R10, desc[UR10][R2.64+0x1] ;  /* 0x0000010a020a2981 */ /* 0x000eec000c1e1100 */
[----:B------:R-:W4:Y:S04]  /*0890*/  @P3 LDG.E.U8 R12, desc[UR10][R2.64+0x2] ;  /* 0x0000020a020c3981 */ /* 0x000f28000c1e1100 */
[----:B------:R-:W5:Y:S01]  /*08a0*/  @P4 LDG.E.U8 R14, desc[UR10][R2.64+0x3] ;  /* 0x0000030a020e4981 */ /* 0x000f62000c1e1100 */
[----:B------:R-:W-:-:S05]  /*08b0*/  @P1 IADD3 R0, PT, PT, R0, 0x1, RZ ;  /* 0x0000000100001810 */ /* 0x000fca0007ffe0ff */
[----:B------:R-:W-:-:S04]  /*08c0*/  @P2 VIADD R0, R0, 0x1 ;  /* 0x0000000100002836 */ /* 0x000fc80000000000 */
[----:B------:R-:W-:Y:S01]  /*08d0*/  @P3 VIADD R0, R0, 0x1 ;  /* 0x0000000100003836 */ /* 0x000fe20000000000 */
[----:B------:R-:W-:-:S03]  /*08e0*/  UIADD3 UR6, UPT, UPT, UR6, 0x4, URZ ;  /* 0x0000000406067890 */ /* 0x000fc6000fffe0ff */
[----:B------:R-:W-:Y:S02]  /*08f0*/  @P4 VIADD R0, R0, 0x1 ;  /* 0x0000000100004836 */ /* 0x000fe40000000000 */
[----:B--2---:R-:W-:-:S04]  /*0900*/  @P1 IMAD.IADD R5, R5, 0x1, R8 ;  /* 0x0000000105051824 */ /* 0x004fc800078e0208 */
[----:B---3--:R-:W-:-:S04]  /*0910*/  @P2 IMAD.IADD R5, R5, 0x1, R10 ;  /* 0x0000000105052824 */ /* 0x008fc800078e020a */
[----:B----4-:R-:W-:-:S04]  /*0920*/  @P3 IMAD.IADD R5, R5, 0x1, R12 ;  /* 0x0000000105053824 */ /* 0x010fc800078e020c */
[----:B-----5:R-:W-:-:S07]  /*0930*/  @P4 IMAD.IADD R5, R5, 0x1, R14 ;  /* 0x0000000105054824 */ /* 0x020fce00078e020e */
.L_x_3:
[----:B------:R-:W-:Y:S05]  /*0940*/  BRA.U !UP2, `(.L_x_4) ;  /* 0x000000010a507547 */ /* 0x000fea000b800000 */
[----:B------:R-:W0:Y:S01]  /*0950*/  LDCU UR7, c[0x0][0x390] ;  /* 0x00007200ff0777ac */ /* 0x000e220008000800 */
[----:B------:R-:W-:Y:S01]  /*0960*/  VIADD R2, R7, UR6 ;  /* 0x0000000607027c36 */ /* 0x000fe20008000000 */
[----:B------:R-:W1:Y:S03]  /*0970*/  LDCU.64 UR14, c[0x0][0x380] ;  /* 0x00007000ff0e77ac */ /* 0x000e660008000a00 */
[C---:B------:R-:W-:Y:S01]  /*0980*/  VIADD R8, R2.reuse, 0x1 ;  /* 0x0000000102087836 */ /* 0x040fe20000000000 */
[----:B------:R-:W-:-:S04]  /*0990*/  ISETP.GT.AND P1, PT, R2, -0x1, PT ;  /* 0xffffffff0200780c */ /* 0x000fc80003f24270 */
[----:B------:R-:W-:Y:S02]  /*09a0*/  ISETP.GT.AND P2, PT, R8, -0x1, PT ;  /* 0xffffffff0800780c */ /* 0x000fe40003f44270 */
[----:B0-----:R-:W-:Y:S01]  /*09b0*/  ISETP.LT.AND P1, PT, R2, UR7, P1 ;  /* 0x0000000702007c0c */ /* 0x001fe20008f21270 */
[----:B------:R-:W-:Y:S01]  /*09c0*/  IMAD R3, R9, UR7, R2 ;  /* 0x0000000709037c24 */ /* 0x000fe2000f8e0202 */
[----:B------:R-:W-:Y:S02]  /*09d0*/  ISETP.LT.AND P2, PT, R8, UR7, P2 ;  /* 0x0000000708007c0c */ /* 0x000fe40009741270 */
[----:B------:R-:W-:Y:S02]  /*09e0*/  PLOP3.LUT P1, PT, P0, P1, PT, 0x80, 0x8 ;  /* 0x000000000008781c */ /* 0x000fe40000723070 */
[----:B-1----:R-:W-:Y:S02]  /*09f0*/  IADD3 R2, P3, PT, R3, UR14, RZ ;  /* 0x0000000e03027c10 */ /* 0x002fe4000ff7e0ff */
[----:B------:R-:W-:-:S02]  /*0a00*/  PLOP3.LUT P2, PT, P0, P2, PT, 0x80, 0x8 ;  /* 0x000000000008781c */ /* 0x000fc40000745070 */
[----:B------:R-:W-:-:S07]  /*0a10*/  LEA.HI.X.SX32 R3, R3, UR15, 0x1, P3 ;  /* 0x0000000f03037c11 */ /* 0x000fce00098f0eff */
[----:B------:R-:W2:Y:S04]  /*0a20*/  @P1 LDG.E.U8 R8, desc[UR10][R2.64] ;  /* 0x0000000a02081981 */ /* 0x000ea8000c1e1100 */
[----:B------:R-:W3:Y:S01]  /*0a30*/  @P2 LDG.E.U8 R10, desc[UR10][R2.64+0x1] ;  /* 0x0000010a020a2981 */ /* 0x000ee2000c1e1100 */
[----:B------:R-:W-:Y:S01]  /*0a40*/  @P1 VIADD R0, R0, 0x1 ;  /* 0x0000000100001836 */ /* 0x000fe20000000000 */
[----:B------:R-:W-:-:S03]  /*0a50*/  UIADD3 UR6, UPT, UPT, UR6, 0x2, URZ ;  /* 0x0000000206067890 */ /* 0x000fc6000fffe0ff */
[----:B------:R-:W-:Y:S02]  /*0a60*/  @P2 VIADD R0, R0, 0x1 ;  /* 0x0000000100002836 */ /* 0x000fe40000000000 */
[----:B--2---:R-:W-:-:S04]  /*0a70*/  @P1 IMAD.IADD R5, R5, 0x1, R8 ;  /* 0x0000000105051824 */ /* 0x004fc800078e0208 */
[----:B---3--:R-:W-:-:S07]  /*0a80*/  @P2 IMAD.IADD R5, R5, 0x1, R10 ;  /* 0x0000000105052824 */ /* 0x008fce00078e020a */
.L_x_4:
[----:B------:R-:W-:Y:S01]  /*0a90*/  IADD3 R2, PT, PT, R7, UR6, RZ ;  /* 0x0000000607027c10 */ /* 0x000fe2000fffe0ff */
[----:B------:R-:W-:Y:S03]  /*0aa0*/  BSSY.RECONVERGENT B0, `(.L_x_5) ;  /* 0x000000c000007945 */ /* 0x000fe60003800200 */
[----:B------:R-:W-:-:S04]  /*0ab0*/  ISETP.GT.AND P1, PT, R2, -0x1, PT ;  /* 0xffffffff0200780c */ /* 0x000fc80003f24270 */
[----:B------:R-:W-:-:S04]  /*0ac0*/  ISETP.LT.AND P1, PT, R2, UR12, P1 ;  /* 0x0000000c02007c0c */ /* 0x000fc80008f21270 */
[----:B------:R-:W-:-:S13]  /*0ad0*/  PLOP3.LUT P1, PT, P0, P1, PT, 0x80, 0x8 ;  /* 0x000000000008781c */ /* 0x000fda0000723070 */
[----:B------:R-:W-:Y:S05]  /*0ae0*/  @!P1 BRA `(.L_x_6) ;  /* 0x00000000001c9947 */ /* 0x000fea0003800000 */
[----:B------:R-:W0:Y:S01]  /*0af0*/  LDCU.64 UR6, c[0x0][0x380] ;  /* 0x00007000ff0677ac */ /* 0x000e220008000a00 */
[----:B------:R-:W-:-:S05]  /*0b00*/  IMAD R9, R9, UR12, R2 ;  /* 0x0000000c09097c24 */ /* 0x000fca000f8e0202 */
[----:B0-----:R-:W-:-:S04]  /*0b10*/  IADD3 R2, P0, PT, R9, UR6, RZ ;  /* 0x0000000609027c10 */ /* 0x001fc8000ff1e0ff */
[----:B------:R-:W-:-:S05]  /*0b20*/  LEA.HI.X.SX32 R3, R9, UR7, 0x1, P0 ;  /* 0x0000000709037c11 */ /* 0x000fca00080f0eff */
[----:B------:R-:W2:Y:S01]  /*0b30*/  LDG.E.U8 R2, desc[UR10][R2.64] ;  /* 0x0000000a02027981 */ /* 0x000ea2000c1e1100 */
[----:B------:R-:W-:Y:S02]  /*0b40*/  VIADD R0, R0, 0x1 ;  /* 0x0000000100007836 */ /* 0x000fe40000000000 */
[----:B--2---:R-:W-:-:S07]  /*0b50*/  IMAD.IADD R5, R5, 0x1, R2 ;  /* 0x0000000105057824 */ /* 0x004fce00078e0202 */
.L_x_6:
[----:B------:R-:W-:Y:S05]  /*0b60*/  BSYNC.RECONVERGENT B0 ;  /* 0x0000000000007941 */ /* 0x000fea0003800200 */
.L_x_5:
[----:B------:R-:W-:Y:S05]  /*0b70*/  BRA.U UP0, `(.L_x_7) ;  /* 0xfffffff500907547 */ /* 0x000fea000b83ffff */
[-C--:B------:R-:W-:Y:S02]  /*0b80*/  IABS R9, R0.reuse ;  /* 0x0000000000097213 */ /* 0x080fe40000000000 */
[----:B------:R-:W-:Y:S02]  /*0b90*/  IABS R10, R5 ;  /* 0x00000005000a7213 */ /* 0x000fe40000000000 */
[----:B------:R-:W0:Y:S01]  /*0ba0*/  I2F.RP R6, R9 ;  /* 0x0000000900067306 */ /* 0x000e220000209400 */
[-C--:B------:R-:W-:Y:S02]  /*0bb0*/  IABS R12, R0.reuse ;  /* 0x00000000000c7213 */ /* 0x080fe40000000000 */
[----:B------:R-:W-:-:S04]  /*0bc0*/  LOP3.LUT R5, R5, R0, RZ, 0x3c, !PT ;  /* 0x0000000005057212 */ /* 0x000fc800078e3cff */
[----:B------:R-:W-:Y:S01]  /*0bd0*/  ISETP.GE.AND P2, PT, R5, RZ, PT ;  /* 0x000000ff0500720c */ /* 0x000fe20003f46270 */
[----:B0-----:R-:W0:Y:S02]  /*0be0*/  MUFU.RCP R6, R6 ;  /* 0x0000000600067308 */ /* 0x001e240000001000 */
[----:B0-----:R-:W-:Y:S02]  /*0bf0*/  VIADD R2, R6, 0xffffffe ;  /* 0x0ffffffe06027836 */ /* 0x001fe40000000000 */
[----:B------:R-:W-:-:S04]  /*0c00*/  IMAD.MOV R6, RZ, RZ, -R12 ;  /* 0x000000ffff067224 */ /* 0x000fc800078e0a0c */
[----:B------:R0:W1:Y:S02]  /*0c10*/  F2I.FTZ.U32.TRUNC.NTZ R3, R2 ;  /* 0x0000000200037305 */ /* 0x000064000021f000 */
[----:B0-----:R-:W-:Y:S02]  /*0c20*/  IMAD.MOV.U32 R2, RZ, RZ, RZ ;  /* 0x000000ffff027224 */ /* 0x001fe400078e00ff */
[----:B-1----:R-:W-:-:S04]  /*0c30*/  IMAD.MOV R8, RZ, RZ, -R3 ;  /* 0x000000ffff087224 */ /* 0x002fc800078e0a03 */
[----:B------:R-:W-:Y:S02]  /*0c40*/  IMAD R11, R8, R9, RZ ;  /* 0x00000009080b7224 */ /* 0x000fe400078e02ff */
[----:B------:R-:W-:Y:S02]  /*0c50*/  IMAD.MOV.U32 R8, RZ, RZ, R10 ;  /* 0x000000ffff087224 */ /* 0x000fe400078e000a */
[----:B------:R-:W-:-:S06]  /*0c60*/  IMAD.HI.U32 R3, R3, R11, R2 ;  /* 0x0000000b03037227 */ /* 0x000fcc00078e0002 */
[----:B------:R-:W-:-:S04]  /*0c70*/  IMAD.HI.U32 R3, R3, R8, RZ ;  /* 0x0000000803037227 */ /* 0x000fc800078e00ff */
[----:B------:R-:W-:-:S05]  /*0c80*/  IMAD R2, R3, R6, R8 ;  /* 0x0000000603027224 */ /* 0x000fca00078e0208 */
[----:B------:R-:W-:-:S13]  /*0c90*/  ISETP.GT.U32.AND P1, PT, R9, R2, PT ;  /* 0x000000020900720c */ /* 0x000fda0003f24070 */
[----:B------:R-:W-:Y:S02]  /*0ca0*/  @!P1 IMAD.IADD R2, R2, 0x1, -R9 ;  /* 0x0000000102029824 */ /* 0x000fe400078e0a09 */
[----:B------:R-:W-:Y:S01]  /*0cb0*/  @!P1 VIADD R3, R3, 0x1 ;  /* 0x0000000103039836 */ /* 0x000fe20000000000 */
[----:B------:R-:W-:Y:S02]  /*0cc0*/  ISETP.NE.AND P1, PT, R0, RZ, PT ;  /* 0x000000ff0000720c */ /* 0x000fe40003f25270 */
[----:B------:R-:W-:-:S13]  /*0cd0*/  ISETP.GE.U32.AND P0, PT, R2, R9, PT ;  /* 0x000000090200720c */ /* 0x000fda0003f06070 */
[----:B------:R-:W-:-:S04]  /*0ce0*/  @P0 VIADD R3, R3, 0x1 ;  /* 0x0000000103030836 */ /* 0x000fc80000000000 */
[----:B------:R-:W-:-:S04]  /*0cf0*/  IMAD.MOV.U32 R5, RZ, RZ, R3 ;  /* 0x000000ffff057224 */ /* 0x000fc800078e0003 */
[----:B------:R-:W-:Y:S01]  /*0d00*/  @!P2 IMAD.MOV R5, RZ, RZ, -R5 ;  /* 0x000000ffff05a224 */ /* 0x000fe200078e0a05 */
[----:B------:R-:W-:-:S07]  /*0d10*/  @!P1 LOP3.LUT R5, RZ, R0, RZ, 0x33, !PT ;  /* 0x00000000ff059212 */ /* 0x000fce00078e33ff */
.L_x_0:
[----:B------:R-:W0:Y:S01]  /*0d20*/  LDCU.64 UR4, c[0x0][0x388] ;  /* 0x00007100ff0477ac */ /* 0x000e220008000a00 */
[----:B------:R-:W-:-:S05]  /*0d30*/  IMAD R4, R4, UR12, R7 ;  /* 0x0000000c04047c24 */ /* 0x000fca000f8e0207 */
[----:B0-----:R-:W-:-:S04]  /*0d40*/  IADD3 R2, P0, PT, R4, UR4, RZ ;  /* 0x0000000404027c10 */ /* 0x001fc8000ff1e0ff */
[----:B------:R-:W-:-:S05]  /*0d50*/  LEA.HI.X.SX32 R3, R4, UR5, 0x1, P0 ;  /* 0x0000000504037c11 */ /* 0x000fca00080f0eff */
[----:B------:R-:W-:Y:S01]  /*0d60*/  STG.E.U8 desc[UR10][R2.64], R5 ;  /* 0x0000000502007986 */ /* 0x000fe2000c10110a */
[----:B------:R-:W-:Y:S05]  /*0d70*/  EXIT ;  /* 0x000000000000794d */ /* 0x000fea0003800000 */
.L_x_8:
[----:B------:R-:W-:-:S00]  /*0d80*/  BRA `(.L_x_8) ;  /* 0xfffffffc00fc7947 */ /* 0x000fc0000383ffff */
[----:B------:R-:W-:-:S00]  /*0d90*/  NOP ;  /* 0x0000000000007918 */ /* 0x000fc00000000000 */
        /* <DEDUP_REMOVED lines=14> */
.L_x_9:


//--------------------- .nv.shared.reserved.0     --------------------------
	.section	.nv.shared.reserved.0,"aw",@nobits
	.weak		__nv_reservedSMEM_offset_0_alias
	.size		__nv_reservedSMEM_offset_0_alias, 0, 64
	.other		__nv_reservedSMEM_offset_0_alias,@"STO_CUDA_RESERVED_SHARED STV_DEFAULT"
__nv_reservedSMEM_offset_0_alias:
	.zero		0
	.zero		64


//--------------------- .nv.constant0._Z6blur2DPhS_iii --------------------------
	.section	.nv.constant0._Z6blur2DPhS_iii,"a",@progbits
	.sectionflags	@""
	.align	4
.nv.constant0._Z6blur2DPhS_iii:
	.zero		924


//--------------------- SYMBOLS --------------------------

	.type		.nv.reservedSmem.offset0,@object
	.size		.nv.reservedSmem.offset0,0x4
